	.headerflags	@"EF_CUDA_TEXMODE_UNIFIED EF_CUDA_64BIT_ADDRESS EF_CUDA_ACCELERATORS EF_CUDA_SM90 EF_CUDA_VIRTUAL_SM(EF_CUDA_SM90)"
	.elftype	@"ET_EXEC"


//--------------------- .nv.info                  --------------------------
	.section	.nv.info,"",@"SHT_CUDA_INFO"
	.align	4


	//----- nvinfo : EIATTR_REGCOUNT
	.align		4
        /*0000*/ 	.byte	0x04, 0x2f
        /*0002*/ 	.short	(.L_3 - .L_2)
	.align		4
.L_2:
        /*0004*/ 	.word	index@(triton_poi_fused__native_batch_norm_legit_no_training_6)
        /*0008*/ 	.word	0x00000021


	//----- nvinfo : EIATTR_MIN_STACK_SIZE
	.align		4
.L_3:
        /*000c*/ 	.byte	0x04, 0x12
        /*000e*/ 	.short	(.L_5 - .L_4)
	.align		4
.L_4:
        /*0010*/ 	.word	index@(triton_poi_fused__native_batch_norm_legit_no_training_6)
        /*0014*/ 	.word	0x00000000


	//----- nvinfo : EIATTR_FRAME_SIZE
	.align		4
.L_5:
        /*0018*/ 	.byte	0x04, 0x11
        /*001a*/ 	.short	(.L_7 - .L_6)
	.align		4
.L_6:
        /*001c*/ 	.word	index@(triton_poi_fused__native_batch_norm_legit_no_training_6)
        /*0020*/ 	.word	0x00000000


	//----- nvinfo : EIATTR_MIN_STACK_SIZE
	.align		4
.L_7:
        /*0024*/ 	.byte	0x04, 0x12
        /*0026*/ 	.short	(.L_9 - .L_8)
	.align		4
.L_8:
        /*0028*/ 	.word	index@(triton_poi_fused__native_batch_norm_legit_no_training_6)
        /*002c*/ 	.word	0x00000000
.L_9:


//--------------------- .nv.info.triton_poi_fused__native_batch_norm_legit_no_training_6 --------------------------
	.section	.nv.info.triton_poi_fused__native_batch_norm_legit_no_training_6,"",@"SHT_CUDA_INFO"
	.sectionflags	@""
	.align	4


	//----- nvinfo : EIATTR_CUDA_API_VERSION
	.align		4
        /*0000*/ 	.byte	0x04, 0x37
        /*0002*/ 	.short	(.L_11 - .L_10)
.L_10:
        /*0004*/ 	.word	0x0000007c


	//----- nvinfo : EIATTR_KPARAM_INFO
	.align		4
.L_11:
        /*0008*/ 	.byte	0x04, 0x17
        /*000a*/ 	.short	(.L_13 - .L_12)
.L_12:
        /*000c*/ 	.word	0x00000000
        /*0010*/ 	.short	0x0006
        /*0012*/ 	.short	0x0030
        /*0014*/ 	.byte	0x00, 0xf0, 0x11, 0x00


	//----- nvinfo : EIATTR_KPARAM_INFO
	.align		4
.L_13:
        /*0018*/ 	.byte	0x04, 0x17
        /*001a*/ 	.short	(.L_15 - .L_14)
.L_14:
        /*001c*/ 	.word	0x00000000
        /*0020*/ 	.short	0x0005
        /*0022*/ 	.short	0x0028
        /*0024*/ 	.byte	0x00, 0xf4, 0x21, 0x00


	//----- nvinfo : EIATTR_KPARAM_INFO
	.align		4
.L_15:
        /*0028*/ 	.byte	0x04, 0x17
        /*002a*/ 	.short	(.L_17 - .L_16)
.L_16:
        /*002c*/ 	.word	0x00000000
        /*0030*/ 	.short	0x0004
        /*0032*/ 	.short	0x0020
        /*0034*/ 	.byte	0x00, 0xf4, 0x21, 0x00


	//----- nvinfo : EIATTR_KPARAM_INFO
	.align		4
.L_17:
        /*0038*/ 	.byte	0x04, 0x17
        /*003a*/ 	.short	(.L_19 - .L_18)
.L_18:
        /*003c*/ 	.word	0x00000000
        /*0040*/ 	.short	0x0003
        /*0042*/ 	.short	0x0018
        /*0044*/ 	.byte	0x00, 0xf4, 0x21, 0x00


	//----- nvinfo : EIATTR_KPARAM_INFO
	.align		4
.L_19:
        /*0048*/ 	.byte	0x04, 0x17
        /*004a*/ 	.short	(.L_21 - .L_20)
.L_20:
        /*004c*/ 	.word	0x00000000
        /*0050*/ 	.short	0x0002
        /*0052*/ 	.short	0x0010
        /*0054*/ 	.byte	0x00, 0xf4, 0x21, 0x00


	//----- nvinfo : EIATTR_KPARAM_INFO
	.align		4
.L_21:
        /*0058*/ 	.byte	0x04, 0x17
        /*005a*/ 	.short	(.L_23 - .L_22)
.L_22:
        /*005c*/ 	.word	0x00000000
        /*0060*/ 	.short	0x0001
        /*0062*/ 	.short	0x0008
        /*0064*/ 	.byte	0x00, 0xf4, 0x21, 0x00


	//----- nvinfo : EIATTR_KPARAM_INFO
	.align		4
.L_23:
        /*0068*/ 	.byte	0x04, 0x17
        /*006a*/ 	.short	(.L_25 - .L_24)
.L_24:
        /*006c*/ 	.word	0x00000000
        /*0070*/ 	.short	0x0000
        /*0072*/ 	.short	0x0000
        /*0074*/ 	.byte	0x00, 0xf4, 0x21, 0x00


	//----- nvinfo : EIATTR_SPARSE_MMA_MASK
	.align		4
.L_25:
        /*0078*/ 	.byte	0x03, 0x50
        /*007a*/ 	.short	0x0000


	//----- nvinfo : EIATTR_MAXREG_COUNT
	.align		4
        /*007c*/ 	.byte	0x03, 0x1b
        /*007e*/ 	.short	0x00ff


	//----- nvinfo : EIATTR_EXIT_INSTR_OFFSETS
	.align		4
        /*0080*/ 	.byte	0x04, 0x1c
        /*0082*/ 	.short	(.L_27 - .L_26)


	//   ....[0]....
.L_26:
        /*0084*/ 	.word	0x00000950


	//----- nvinfo : EIATTR_REQNTID
	.align		4
.L_27:
        /*0088*/ 	.byte	0x04, 0x10
        /*008a*/ 	.short	(.L_29 - .L_28)
.L_28:
        /*008c*/ 	.word	0x00000080
        /*0090*/ 	.word	0x00000001
        /*0094*/ 	.word	0x00000001


	//----- nvinfo : EIATTR_CBANK_PARAM_SIZE
	.align		4
.L_29:
        /*0098*/ 	.byte	0x03, 0x19
        /*009a*/ 	.short	0x0034


	//----- nvinfo : EIATTR_PARAM_CBANK
	.align		4
        /*009c*/ 	.byte	0x04, 0x0a
        /*009e*/ 	.short	(.L_31 - .L_30)
	.align		4
.L_30:
        /*00a0*/ 	.word	index@(.nv.constant0.triton_poi_fused__native_batch_norm_legit_no_training_6)
        /*00a4*/ 	.short	0x0210
        /*00a6*/ 	.short	0x0034


	//----- nvinfo : EIATTR_SW_WAR
	.align		4
.L_31:
        /*00a8*/ 	.byte	0x04, 0x36
        /*00aa*/ 	.short	(.L_33 - .L_32)
.L_32:
        /*00ac*/ 	.word	0x00000008
.L_33:


//--------------------- .nv.callgraph             --------------------------
	.section	.nv.callgraph,"",@"SHT_CUDA_CALLGRAPH"
	.align	4
	.sectionentsize	8
	.align		4
        /*0000*/ 	.word	0x00000000
	.align		4
        /*0004*/ 	.word	0xffffffff
	.align		4
        /*0008*/ 	.word	0x00000000
	.align		4
        /*000c*/ 	.word	0xfffffffe
	.align		4
        /*0010*/ 	.word	0x00000000
	.align		4
        /*0014*/ 	.word	0xfffffffd
	.align		4
        /*0018*/ 	.word	0x00000000
	.align		4
        /*001c*/ 	.word	0xfffffffc


//--------------------- .nv.constant4             --------------------------
	.section	.nv.constant4,"a",@progbits
	.align	8
	.align		8
.nv.constant4:
        /*0000*/ 	.dword	_$_str
	.align		8
        /*0008*/ 	.dword	_$_str_$_2


//--------------------- .text.triton_poi_fused__native_batch_norm_legit_no_training_6 --------------------------
	.section	.text.triton_poi_fused__native_batch_norm_legit_no_training_6,"ax",@progbits
	.align	128
        .global         triton_poi_fused__native_batch_norm_legit_no_training_6
        .type           triton_poi_fused__native_batch_norm_legit_no_training_6,@function
        .size           triton_poi_fused__native_batch_norm_legit_no_training_6,(.L_x_1 - triton_poi_fused__native_batch_norm_legit_no_training_6)
        .other          triton_poi_fused__native_batch_norm_legit_no_training_6,@"STO_CUDA_ENTRY STV_DEFAULT"
triton_poi_fused__native_batch_norm_legit_no_training_6:
.text.triton_poi_fused__native_batch_norm_legit_no_training_6:
[----:B------:R-:W-:Y:S01]  /*0000*/  LDC R1, c[0x0][0x28] ;  /* 0x00000a00ff017b82 */ /* 0x000fe20000000800 */
[----:B------:R-:W1:Y:S07]  /*0010*/  S2R R0, SR_TID.X ;  /* 0x0000000000007919 */ /* 0x000e6e0000002100 */
[----:B------:R-:W2:Y:S01]  /*0020*/  LDC.64 R24, c[0x0][0x218] ;  /* 0x00008600ff187b82 */ /* 0x000ea20000000a00 */
[----:B------:R-:W-:Y:S01]  /*0030*/  ULDC.64 UR4, c[0x0][0x208] ;  /* 0x0000820000047ab9 */ /* 0x000fe20000000a00 */
[----:B------:R-:W3:Y:S06]  /*0040*/  S2R R3, SR_CTAID.X ;  /* 0x0000000000037919 */ /* 0x000eec0000002500 */
[----:B------:R-:W4:Y:S08]  /*0050*/  LDC.64 R20, c[0x0][0x210] ;  /* 0x00008400ff147b82 */ /* 0x000f300000000a00 */
[----:B------:R-:W5:Y:S01]  /*0060*/  LDC.64 R16, c[0x0][0x220] ;  /* 0x00008800ff107b82 */ /* 0x000f620000000a00 */
[----:B-1----:R-:W-:-:S04]  /*0070*/  SHF.L.U32 R0, R0, 0x2, RZ ;  /* 0x0000000200007819 */ /* 0x002fc800000006ff */
[----:B------:R-:W-:-:S04]  /*0080*/  LOP3.LUT R0, R0, 0x1fc, RZ, 0xc0, !PT ;  /* 0x000001fc00007812 */ /* 0x000fc800078ec0ff */
[----:B---3--:R-:W-:-:S05]  /*0090*/  LEA R0, R3, R0, 0xa ;  /* 0x0000000003007211 */ /* 0x008fca00078e50ff */
[----:B------:R-:W-:-:S04]  /*00a0*/  IMAD.HI R2, R0, 0x2aaaaaab, RZ ;  /* 0x2aaaaaab00027827 */ /* 0x000fc800078e02ff */
[----:B----4-:R-:W-:Y:S01]  /*00b0*/  IMAD.WIDE R20, R0, 0x4, R20 ;  /* 0x0000000400147825 */ /* 0x010fe200078e0214 */
[----:B------:R-:W-:-:S04]  /*00c0*/  SHF.R.U32.HI R3, RZ, 0x1f, R2 ;  /* 0x0000001fff037819 */ /* 0x000fc80000011602 */
[----:B------:R-:W-:Y:S01]  /*00d0*/  LEA.HI R3, R2, R3, RZ, 0x1e ;  /* 0x0000000302037211 */ /* 0x000fe200078ff0ff */
[----:B------:R-:W3:Y:S04]  /*00e0*/  LDG.E.128 R4, desc[UR4][R20.64] ;  /* 0x0000000414047981 */ /* 0x000ee8000c1e1d00 */
[----:B------:R-:W-:-:S04]  /*00f0*/  IMAD R3, R3, -0x18, R0 ;  /* 0xffffffe803037824 */ /* 0x000fc800078e0200 */
[C---:B--2---:R-:W-:Y:S01]  /*0100*/  IMAD.WIDE R8, R3.reuse, 0x4, R24 ;  /* 0x0000000403087825 */ /* 0x044fe200078e0218 */
[----:B------:R-:W-:Y:S01]  /*0110*/  IADD3 R2, R0, 0x200, RZ ;  /* 0x0000020000027810 */ /* 0x000fe20007ffe0ff */
[----:B------:R-:W2:Y:S02]  /*0120*/  LDG.E.128 R20, desc[UR4][R20.64+0x800] ;  /* 0x0008000414147981 */ /* 0x000ea4000c1e1d00 */
[----:B-----5:R-:W-:Y:S02]  /*0130*/  IMAD.WIDE R12, R3, 0x4, R16 ;  /* 0x00000004030c7825 */ /* 0x020fe400078e0210 */
[----:B------:R-:W3:Y:S04]  /*0140*/  LDG.E.EL.128 R8, desc[UR4][R8.64] ;  /* 0x0000000408087981 */ /* 0x000ee8000c2e1d00 */
[----:B------:R-:W4:Y:S01]  /*0150*/  LDG.E.EL.128 R12, desc[UR4][R12.64] ;  /* 0x000000040c0c7981 */ /* 0x000f22000c2e1d00 */
[----:B------:R-:W-:-:S05]  /*0160*/  IMAD.HI R18, R2, 0x2aaaaaab, RZ ;  /* 0x2aaaaaab02127827 */ /* 0x000fca00078e02ff */
[----:B------:R-:W-:-:S04]  /*0170*/  SHF.R.U32.HI R19, RZ, 0x1f, R18 ;  /* 0x0000001fff137819 */ /* 0x000fc80000011612 */
[----:B------:R-:W-:-:S05]  /*0180*/  LEA.HI R19, R18, R19, RZ, 0x1e ;  /* 0x0000001312137211 */ /* 0x000fca00078ff0ff */
[----:B------:R-:W-:-:S04]  /*0190*/  IMAD R2, R19, -0x18, R2 ;  /* 0xffffffe813027824 */ /* 0x000fc800078e0202 */
[----:B------:R-:W-:-:S06]  /*01a0*/  IMAD.WIDE R16, R2, 0x4, R16 ;  /* 0x0000000402107825 */ /* 0x000fcc00078e0210 */
[----:B------:R-:W5:Y:S01]  /*01b0*/  LDG.E.EL.128 R16, desc[UR4][R16.64] ;  /* 0x0000000410107981 */ /* 0x000f62000c2e1d00 */
[----:B------:R-:W-:-:S06]  /*01c0*/  IMAD.WIDE R24, R2, 0x4, R24 ;  /* 0x0000000402187825 */ /* 0x000fcc00078e0218 */
[----:B------:R-:W2:Y:S01]  /*01d0*/  LDG.E.EL.128 R24, desc[UR4][R24.64] ;  /* 0x0000000418187981 */ /* 0x000ea2000c2e1d00 */
[----:B---3--:R-:W-:Y:S01]  /*01e0*/  FADD R7, R7, -R11 ;  /* 0x8000000b07077221 */ /* 0x008fe20000000000 */
[----:B----4-:R-:W-:Y:S01]  /*01f0*/  FADD R11, R13, 9.9999997473787516356e-06 ;  /* 0x3727c5ac0d0b7421 */ /* 0x010fe20000000000 */
[----:B------:R-:W-:-:S05]  /*0200*/  FADD R28, R12, 9.9999997473787516356e-06 ;  /* 0x3727c5ac0c1c7421 */ /* 0x000fca0000000000 */
[----:B------:R-:W1:Y:S01]  /*0210*/  MUFU.SQRT R11, R11 ;  /* 0x0000000b000b7308 */ /* 0x000e620000002000 */
[----:B------:R-:W-:-:S07]  /*0220*/  FADD R12, R14, 9.9999997473787516356e-06 ;  /* 0x3727c5ac0e0c7421 */ /* 0x000fce0000000000 */
[----:B------:R-:W3:Y:S01]  /*0230*/  MUFU.SQRT R28, R28 ;  /* 0x0000001c001c7308 */ /* 0x000ee20000002000 */
[----:B-1----:R-:W-:-:S07]  /*0240*/  FSETP.GT.AND P4, PT, R11, 8.50705917302346158658e+37, PT ;  /* 0x7e8000000b00780b */ /* 0x002fce0003f84000 */
[----:B------:R-:W1:Y:S01]  /*0250*/  MUFU.SQRT R12, R12 ;  /* 0x0000000c000c7308 */ /* 0x000e620000002000 */
[----:B------:R-:W-:Y:S01]  /*0260*/  FSETP.GEU.AND P0, PT, R11, 1.175494350822287508e-38, PT ;  /* 0x008000000b00780b */ /* 0x000fe20003f0e000 */
[----:B------:R-:W-:Y:S01]  /*0270*/  FADD R15, R15, 9.9999997473787516356e-06 ;  /* 0x3727c5ac0f0f7421 */ /* 0x000fe20000000000 */
[----:B-----5:R-:W-:Y:S01]  /*0280*/  FADD R16, R16, 9.9999997473787516356e-06 ;  /* 0x3727c5ac10107421 */ /* 0x020fe20000000000 */
[----:B---3--:R-:W-:-:S04]  /*0290*/  FSETP.GT.AND P3, PT, R28, 8.50705917302346158658e+37, PT ;  /* 0x7e8000001c00780b */ /* 0x008fc80003f64000 */
[----:B------:R-:W3:Y:S01]  /*02a0*/  MUFU.SQRT R13, R15 ;  /* 0x0000000f000d7308 */ /* 0x000ee20000002000 */
[----:B------:R-:W-:Y:S01]  /*02b0*/  FSETP.GEU.AND P5, PT, R28, 1.175494350822287508e-38, PT ;  /* 0x008000001c00780b */ /* 0x000fe20003fae000 */
[----:B------:R-:W-:Y:S01]  /*02c0*/  @P4 FMUL R11, R11, 0.25 ;  /* 0x3e8000000b0b4820 */ /* 0x000fe20000400000 */
[----:B------:R-:W-:Y:S01]  /*02d0*/  FADD R6, R6, -R10 ;  /* 0x8000000a06067221 */ /* 0x000fe20000000000 */
[----:B------:R-:W-:Y:S01]  /*02e0*/  FADD R18, R18, 9.9999997473787516356e-06 ;  /* 0x3727c5ac12127421 */ /* 0x000fe20000000000 */
[----:B-1----:R-:W-:-:S03]  /*02f0*/  FSETP.GT.AND P6, PT, R12, 8.50705917302346158658e+37, PT ;  /* 0x7e8000000c00780b */ /* 0x002fc60003fc4000 */
[----:B------:R1:W4:Y:S01]  /*0300*/  MUFU.SQRT R10, R16 ;  /* 0x00000010000a7308 */ /* 0x0003220000002000 */
[----:B------:R-:W-:Y:S01]  /*0310*/  @!P0 FMUL R11, R11, 16777216 ;  /* 0x4b8000000b0b8820 */ /* 0x000fe20000400000 */
[----:B------:R-:W-:Y:S01]  /*0320*/  FADD R17, R17, 9.9999997473787516356e-06 ;  /* 0x3727c5ac11117421 */ /* 0x000fe20000000000 */
[----:B------:R-:W-:Y:S01]  /*0330*/  FADD R8, R4, -R8 ;  /* 0x8000000804087221 */ /* 0x000fe20000000000 */
[----:B------:R-:W-:Y:S01]  /*0340*/  FSETP.GEU.AND P1, PT, R12, 1.175494350822287508e-38, PT ;  /* 0x008000000c00780b */ /* 0x000fe20003f2e000 */
[----:B-1----:R-:W-:-:S03]  /*0350*/  HFMA2.MMA R16, -RZ, RZ, 1.625, 0 ;  /* 0x3e800000ff107435 */ /* 0x002fc600000001ff */
[----:B------:R1:W5:Y:S01]  /*0360*/  MUFU.SQRT R4, R18 ;  /* 0x0000001200047308 */ /* 0x0003620000002000 */
[----:B------:R-:W-:Y:S01]  /*0370*/  @P3 FMUL R28, R28, 0.25 ;  /* 0x3e8000001c1c3820 */ /* 0x000fe20000400000 */
[----:B---3--:R-:W-:Y:S01]  /*0380*/  FSETP.GT.AND P2, PT, R13, 8.50705917302346158658e+37, PT ;  /* 0x7e8000000d00780b */ /* 0x008fe20003f44000 */
[----:B--2---:R-:W-:-:S05]  /*0390*/  FADD R24, R20, -R24 ;  /* 0x8000001814187221 */ /* 0x004fca0000000000 */
[----:B------:R2:W3:Y:S01]  /*03a0*/  MUFU.SQRT R14, R17 ;  /* 0x00000011000e7308 */ /* 0x0004e20000002000 */
[----:B------:R-:W-:Y:S01]  /*03b0*/  @!P5 FMUL R28, R28, 16777216 ;  /* 0x4b8000001c1cd820 */ /* 0x000fe20000400000 */
[----:B------:R-:W-:-:S06]  /*03c0*/  FSEL R20, R16, 1, P4 ;  /* 0x3f80000010147808 */ /* 0x000fcc0002000000 */
[----:B------:R-:W3:Y:S01]  /*03d0*/  MUFU.RCP R11, R11 ;  /* 0x0000000b000b7308 */ /* 0x000ee20000001000 */
[C---:B-1----:R-:W-:Y:S01]  /*03e0*/  FSEL R18, R16.reuse, 1, P3 ;  /* 0x3f80000010127808 */ /* 0x042fe20001800000 */
[----:B------:R-:W-:Y:S01]  /*03f0*/  FADD R5, R5, -R9 ;  /* 0x8000000905057221 */ /* 0x000fe20000000000 */
[----:B--2---:R-:W-:Y:S01]  /*0400*/  FSEL R17, R16, 1, P6 ;  /* 0x3f80000010117808 */ /* 0x004fe20003000000 */
[----:B------:R-:W-:Y:S01]  /*0410*/  @P6 FMUL R12, R12, 0.25 ;  /* 0x3e8000000c0c6820 */ /* 0x000fe20000400000 */
[----:B------:R-:W-:Y:S02]  /*0420*/  FSETP.GEU.AND P3, PT, R13, 1.175494350822287508e-38, PT ;  /* 0x008000000d00780b */ /* 0x000fe40003f6e000 */
[----:B----4-:R-:W-:Y:S01]  /*0430*/  FSETP.GT.AND P4, PT, R10, 8.50705917302346158658e+37, PT ;  /* 0x7e8000000a00780b */ /* 0x010fe20003f84000 */
[----:B------:R1:W2:Y:S01]  /*0440*/  MUFU.RCP R9, R28 ;  /* 0x0000001c00097308 */ /* 0x0002a20000001000 */
[----:B------:R-:W-:Y:S01]  /*0450*/  @!P0 FMUL R20, R20, 16777216 ;  /* 0x4b80000014148820 */ /* 0x000fe20000400000 */
[----:B------:R-:W-:Y:S01]  /*0460*/  @!P1 FMUL R12, R12, 16777216 ;  /* 0x4b8000000c0c9820 */ /* 0x000fe20000400000 */
[----:B------:R-:W-:Y:S01]  /*0470*/  @!P5 FMUL R18, R18, 16777216 ;  /* 0x4b8000001212d820 */ /* 0x000fe20000400000 */
[----:B------:R-:W-:Y:S01]  /*0480*/  @!P1 FMUL R17, R17, 16777216 ;  /* 0x4b80000011119820 */ /* 0x000fe20000400000 */
[----:B------:R-:W-:-:S02]  /*0490*/  FSETP.GEU.AND P5, PT, R10, 1.175494350822287508e-38, PT ;  /* 0x008000000a00780b */ /* 0x000fc40003fae000 */
[----:B-----5:R-:W-:Y:S01]  /*04a0*/  FSETP.GT.AND P1, PT, R4, 8.50705917302346158658e+37, PT ;  /* 0x7e8000000400780b */ /* 0x020fe20003f24000 */
[----:B------:R-:W-:Y:S01]  /*04b0*/  @P2 FMUL R13, R13, 0.25 ;  /* 0x3e8000000d0d2820 */ /* 0x000fe20000400000 */
[----:B---3--:R-:W-:Y:S01]  /*04c0*/  FSETP.GT.AND P6, PT, R14, 8.50705917302346158658e+37, PT ;  /* 0x7e8000000e00780b */ /* 0x008fe20003fc4000 */
[----:B01----:R-:W-:Y:S01]  /*04d0*/  FMUL R28, R11, R20 ;  /* 0x000000140b1c7220 */ /* 0x003fe20000400000 */
[----:B------:R-:W-:Y:S02]  /*04e0*/  FSEL R11, R16, 1, P2 ;  /* 0x3f800000100b7808 */ /* 0x000fe40001000000 */
[----:B------:R-:W-:Y:S02]  /*04f0*/  FSETP.GEU.AND P2, PT, R4, 1.175494350822287508e-38, PT ;  /* 0x008000000400780b */ /* 0x000fe40003f4e000 */
[----:B------:R-:W-:Y:S01]  /*0500*/  FSETP.GEU.AND P0, PT, R14, 1.175494350822287508e-38, PT ;  /* 0x008000000e00780b */ /* 0x000fe20003f0e000 */
[----:B------:R-:W-:Y:S01]  /*0510*/  FADD R27, R23, -R27 ;  /* 0x8000001b171b7221 */ /* 0x000fe20000000000 */
[----:B------:R-:W-:Y:S01]  /*0520*/  FADD R26, R22, -R26 ;  /* 0x8000001a161a7221 */ /* 0x000fe20000000000 */
[----:B------:R-:W-:Y:S01]  /*0530*/  FADD R25, R21, -R25 ;  /* 0x8000001915197221 */ /* 0x000fe20000000000 */
[----:B------:R-:W-:Y:S01]  /*0540*/  @!P3 FMUL R13, R13, 16777216 ;  /* 0x4b8000000d0db820 */ /* 0x000fe20000400000 */
[----:B------:R-:W-:Y:S01]  /*0550*/  @P4 FMUL R10, R10, 0.25 ;  /* 0x3e8000000a0a4820 */ /* 0x000fe20000400000 */
[----:B------:R-:W0:Y:S01]  /*0560*/  LDC.64 R20, c[0x0][0x228] ;  /* 0x00008a00ff147b82 */ /* 0x000e220000000a00 */
[----:B--2---:R-:W-:Y:S01]  /*0570*/  FMUL R9, R9, R18 ;  /* 0x0000001209097220 */ /* 0x004fe20000400000 */
[----:B------:R-:W-:Y:S01]  /*0580*/  MUFU.RCP R12, R12 ;  /* 0x0000000c000c7308 */ /* 0x000fe20000001000 */
[----:B------:R-:W-:Y:S01]  /*0590*/  @!P5 FMUL R10, R10, 16777216 ;  /* 0x4b8000000a0ad820 */ /* 0x000fe20000400000 */
[----:B------:R-:W-:-:S04]  /*05a0*/  @P1 FMUL R4, R4, 0.25 ;  /* 0x3e80000004041820 */ /* 0x000fc80000400000 */
[----:B------:R-:W1:Y:S02]  /*05b0*/  LDC.64 R22, c[0x0][0x230] ;  /* 0x00008c00ff167b82 */ /* 0x000e640000000a00 */
[----:B------:R2:W3:Y:S01]  /*05c0*/  MUFU.RCP R18, R13 ;  /* 0x0000000d00127308 */ /* 0x0004e20000001000 */
[----:B------:R-:W-:Y:S01]  /*05d0*/  @P6 FMUL R14, R14, 0.25 ;  /* 0x3e8000000e0e6820 */ /* 0x000fe20000400000 */
[----:B------:R-:W-:-:S03]  /*05e0*/  @!P2 FMUL R4, R4, 16777216 ;  /* 0x4b8000000404a820 */ /* 0x000fc60000400000 */
[----:B------:R-:W-:-:S03]  /*05f0*/  @!P0 FMUL R14, R14, 16777216 ;  /* 0x4b8000000e0e8820 */ /* 0x000fc60000400000 */
[----:B------:R-:W4:Y:S01]  /*0600*/  MUFU.RCP R29, R10 ;  /* 0x0000000a001d7308 */ /* 0x000f220000001000 */
[----:B--2---:R-:W-:Y:S01]  /*0610*/  FMUL R13, R8, R9 ;  /* 0x00000009080d7220 */ /* 0x004fe20000400000 */
[----:B------:R-:W-:Y:S01]  /*0620*/  @!P3 FMUL R11, R11, 16777216 ;  /* 0x4b8000000b0bb820 */ /* 0x000fe20000400000 */
[----:B------:R-:W-:Y:S01]  /*0630*/  FSEL R8, R16, 1, P4 ;  /* 0x3f80000010087808 */ /* 0x000fe20002000000 */
[----:B------:R-:W-:-:S04]  /*0640*/  FMUL R28, R5, R28 ;  /* 0x0000001c051c7220 */ /* 0x000fc80000400000 */
[----:B------:R-:W2:Y:S01]  /*0650*/  MUFU.RCP R30, R14 ;  /* 0x0000000e001e7308 */ /* 0x000ea20000001000 */
[----:B---3--:R-:W-:Y:S01]  /*0660*/  FMUL R18, R18, R11 ;  /* 0x0000000b12127220 */ /* 0x008fe20000400000 */
[----:B------:R-:W-:Y:S01]  /*0670*/  FMUL R17, R12, R17 ;  /* 0x000000110c117220 */ /* 0x000fe20000400000 */
[----:B------:R-:W-:-:S05]  /*0680*/  @!P5 FMUL R8, R8, 16777216 ;  /* 0x4b8000000808d820 */ /* 0x000fca0000400000 */
[----:B------:R-:W3:Y:S01]  /*0690*/  MUFU.RCP R4, R4 ;  /* 0x0000000400047308 */ /* 0x000ee20000001000 */
[C---:B------:R-:W-:Y:S02]  /*06a0*/  FSEL R11, R16.reuse, 1, P6 ;  /* 0x3f800000100b7808 */ /* 0x040fe40003000000 */
[----:B------:R-:W-:Y:S01]  /*06b0*/  FSEL R5, R16, 1, P1 ;  /* 0x3f80000010057808 */ /* 0x000fe20000800000 */
[----:B------:R-:W-:Y:S01]  /*06c0*/  FMUL R17, R6, R17 ;  /* 0x0000001106117220 */ /* 0x000fe20000400000 */
[----:B------:R-:W-:Y:S01]  /*06d0*/  FMUL R18, R7, R18 ;  /* 0x0000001207127220 */ /* 0x000fe20000400000 */
[----:B----4-:R-:W-:Y:S01]  /*06e0*/  FMUL R29, R29, R8 ;  /* 0x000000081d1d7220 */ /* 0x010fe20000400000 */
[----:B0-----:R-:W-:-:S04]  /*06f0*/  IMAD.WIDE R8, R3, 0x4, R20 ;  /* 0x0000000403087825 */ /* 0x001fc800078e0214 */
[----:B------:R-:W-:Y:S01]  /*0700*/  @!P0 FMUL R11, R11, 16777216 ;  /* 0x4b8000000b0b8820 */ /* 0x000fe20000400000 */
[----:B------:R-:W-:Y:S01]  /*0710*/  @!P2 FMUL R5, R5, 16777216 ;  /* 0x4b8000000505a820 */ /* 0x000fe20000400000 */
[----:B-1----:R-:W-:-:S04]  /*0720*/  IMAD.WIDE R6, R3, 0x4, R22 ;  /* 0x0000000403067825 */ /* 0x002fc800078e0216 */
[----:B--2---:R-:W-:Y:S02]  /*0730*/  FMUL R30, R30, R11 ;  /* 0x0000000b1e1e7220 */ /* 0x004fe40000400000 */
[----:B------:R-:W2:Y:S01]  /*0740*/  LDG.E.EL.128 R8, desc[UR4][R8.64] ;  /* 0x0000000408087981 */ /* 0x000ea2000c2e1d00 */
[----:B---3--:R-:W-:-:S03]  /*0750*/  FMUL R3, R4, R5 ;  /* 0x0000000504037220 */ /* 0x008fc60000400000 */
[----:B------:R-:W2:Y:S01]  /*0760*/  LDG.E.EL.128 R4, desc[UR4][R6.64] ;  /* 0x0000000406047981 */ /* 0x000ea2000c2e1d00 */
[----:B------:R-:W-:-:S04]  /*0770*/  IMAD.WIDE R14, R2, 0x4, R20 ;  /* 0x00000004020e7825 */ /* 0x000fc800078e0214 */
[----:B------:R-:W-:-:S06]  /*0780*/  IMAD.WIDE R22, R2, 0x4, R22 ;  /* 0x0000000402167825 */ /* 0x000fcc00078e0216 */
[----:B------:R-:W3:Y:S01]  /*0790*/  LDG.E.EL.128 R20, desc[UR4][R22.64] ;  /* 0x0000000416147981 */ /* 0x000ee2000c2e1d00 */
[----:B------:R-:W-:Y:S01]  /*07a0*/  FADD R19, R19, 9.9999997473787516356e-06 ;  /* 0x3727c5ac13137421 */ /* 0x000fe20000000000 */
[----:B--2---:R-:W-:Y:S02]  /*07b0*/  FFMA R4, R8, R13, R4 ;  /* 0x0000000d08047223 */ /* 0x004fe40000000004 */
[----:B------:R-:W3:Y:S01]  /*07c0*/  LDG.E.EL.128 R12, desc[UR4][R14.64] ;  /* 0x000000040e0c7981 */ /* 0x000ee2000c2e1d00 */
[----:B------:R-:W-:Y:S02]  /*07d0*/  FFMA R5, R9, R28, R5 ;  /* 0x0000001c09057223 */ /* 0x000fe40000000005 */
[----:B------:R-:W0:Y:S02]  /*07e0*/  MUFU.SQRT R28, R19 ;  /* 0x00000013001c7308 */ /* 0x000e240000002000 */
[C---:B0-----:R-:W-:Y:S02]  /*07f0*/  FSETP.GT.AND P0, PT, R28.reuse, 8.50705917302346158658e+37, PT ;  /* 0x7e8000001c00780b */ /* 0x041fe40003f04000 */
[----:B------:R-:W-:-:S11]  /*0800*/  FSETP.GEU.AND P1, PT, R28, 1.175494350822287508e-38, PT ;  /* 0x008000001c00780b */ /* 0x000fd60003f2e000 */
[----:B------:R-:W-:-:S04]  /*0810*/  @P0 FMUL R28, R28, 0.25 ;  /* 0x3e8000001c1c0820 */ /* 0x000fc80000400000 */
[----:B------:R-:W-:-:S04]  /*0820*/  @!P1 FMUL R28, R28, 16777216 ;  /* 0x4b8000001c1c9820 */ /* 0x000fc80000400000 */
[----:B------:R-:W0:Y:S01]  /*0830*/  MUFU.RCP R2, R28 ;  /* 0x0000001c00027308 */ /* 0x000e220000001000 */
[----:B------:R-:W-:-:S05]  /*0840*/  FSEL R9, R16, 1, P0 ;  /* 0x3f80000010097808 */ /* 0x000fca0000000000 */
[----:B------:R-:W-:-:S04]  /*0850*/  @!P1 FMUL R9, R9, 16777216 ;  /* 0x4b80000009099820 */ /* 0x000fc80000400000 */
[----:B0-----:R-:W-:Y:S02]  /*0860*/  FMUL R2, R2, R9 ;  /* 0x0000000902027220 */ /* 0x001fe40000400000 */
[----:B------:R-:W0:Y:S01]  /*0870*/  LDC.64 R8, c[0x0][0x238] ;  /* 0x00008e00ff087b82 */ /* 0x000e220000000a00 */
[----:B------:R-:W-:Y:S01]  /*0880*/  FMUL R29, R24, R29 ;  /* 0x0000001d181d7220 */ /* 0x000fe20000400000 */
[----:B------:R-:W-:Y:S01]  /*0890*/  FMUL R30, R25, R30 ;  /* 0x0000001e191e7220 */ /* 0x000fe20000400000 */
[----:B------:R-:W-:Y:S01]  /*08a0*/  FMUL R3, R26, R3 ;  /* 0x000000031a037220 */ /* 0x000fe20000400000 */
[----:B------:R-:W-:Y:S01]  /*08b0*/  FMUL R2, R27, R2 ;  /* 0x000000021b027220 */ /* 0x000fe20000400000 */
[----:B------:R-:W-:Y:S01]  /*08c0*/  FFMA R6, R10, R17, R6 ;  /* 0x000000110a067223 */ /* 0x000fe20000000006 */
[----:B------:R-:W-:Y:S01]  /*08d0*/  FFMA R7, R11, R18, R7 ;  /* 0x000000120b077223 */ /* 0x000fe20000000007 */
[----:B0-----:R-:W-:-:S05]  /*08e0*/  IMAD.WIDE R8, R0, 0x4, R8 ;  /* 0x0000000400087825 */ /* 0x001fca00078e0208 */
[----:B------:R-:W-:Y:S01]  /*08f0*/  STG.E.128 desc[UR4][R8.64], R4 ;  /* 0x0000000408007986 */ /* 0x000fe2000c101d04 */
[----:B---3--:R-:W-:Y:S01]  /*0900*/  FFMA R12, R12, R29, R20 ;  /* 0x0000001d0c0c7223 */ /* 0x008fe20000000014 */
[----:B------:R-:W-:Y:S01]  /*0910*/  FFMA R13, R13, R30, R21 ;  /* 0x0000001e0d0d7223 */ /* 0x000fe20000000015 */
[----:B------:R-:W-:Y:S01]  /*0920*/  FFMA R14, R14, R3, R22 ;  /* 0x000000030e0e7223 */ /* 0x000fe20000000016 */
[----:B------:R-:W-:-:S05]  /*0930*/  FFMA R15, R15, R2, R23 ;  /* 0x000000020f0f7223 */ /* 0x000fca0000000017 */
[----:B------:R-:W-:Y:S01]  /*0940*/  STG.E.128 desc[UR4][R8.64+0x800], R12 ;  /* 0x0008000c08007986 */ /* 0x000fe2000c101d04 */
[----:B------:R-:W-:Y:S05]  /*0950*/  EXIT ;  /* 0x000000000000794d */ /* 0x000fea0003800000 */
.L_x_0:
[----:B------:R-:W-:-:S00]  /*0960*/  BRA `(.L_x_0) ;  /* 0xfffffffc00fc7947 */ /* 0x000fc0000383ffff */
[----:B------:R-:W-:-:S00]  /*0970*/  NOP ;  /* 0x0000000000007918 */ /* 0x000fc00000000000 */
        /* <DEDUP_REMOVED lines=8> */
.L_x_1:


//--------------------- .nv.global.init           --------------------------
	.section	.nv.global.init,"aw",@progbits
.nv.global.init:
	.type		_$_str,@object
	.size		_$_str,(_$_str_$_2 - _$_str)
_$_str:
        /*0000*/ 	.byte	0x5f, 0x5f, 0x43, 0x55, 0x44, 0x41, 0x5f, 0x46, 0x54, 0x5a, 0x00
	.type		_$_str_$_2,@object
	.size		_$_str_$_2,(.L_1 - _$_str_$_2)
_$_str_$_2:
        /*000b*/ 	.byte	0x5f, 0x5f, 0x43, 0x55, 0x44, 0x41, 0x5f, 0x50, 0x52, 0x45, 0x43, 0x5f, 0x53, 0x51, 0x52, 0x54
        /*001b*/ 	.byte	0x00
.L_1:


//--------------------- .nv.constant0.triton_poi_fused__native_batch_norm_legit_no_training_6 --------------------------
	.section	.nv.constant0.triton_poi_fused__native_batch_norm_legit_no_training_6,"a",@progbits
	.sectionflags	@""
	.align	4
.nv.constant0.triton_poi_fused__native_batch_norm_legit_no_training_6:
	.zero		580
